//
// Generated by NVIDIA NVVM Compiler
//
// Compiler Build ID: CL-36424714
// Cuda compilation tools, release 13.0, V13.0.88
// Based on NVVM 20.0.0
//

.version 9.0
.target sm_100
.address_size 64

	// .globl	_Z2k3v
.const .align 4 .b8 const_float[400];

.visible .entry _Z2k3v()
{


	ret;

}


// ===== COMPILED SASS (sm_100) =====

	.target	sm_100

	.elftype	@"ET_EXEC"


//--------------------- .note.nv.tkinfo           --------------------------
	.section	.note.nv.tkinfo,"",@"SHT_NOTE"
	.sectionflags	@"SHF_NOTE_NV_TKINFO"
	.tkinfo
        /*0018*/ 	.word	0x00000002
        /*0030*/ 	.string	""
        /*0030*/ 	.string	"ptxas"
        /*0030*/ 	.string	"Cuda compilation tools, release 13.0, V13.0.88"
        /*0030*/ 	.string	"Build cuda_13.0.r13.0/compiler.36424714_0"
        /*0030*/ 	.string	"-arch sm_100 -m 64 "



//--------------------- .note.nv.cuinfo           --------------------------
	.section	.note.nv.cuinfo,"",@"SHT_NOTE"
	.sectionflags	@"SHF_NOTE_NV_CUINFO"
        /*0018*/ 	.short	0x0002
        /*001a*/ 	.short	0x0064
        /*001c*/ 	.short	0x0082
	.zero		2


//--------------------- .nv.info                  --------------------------
	.section	.nv.info,"",@"SHT_CUDA_INFO"
	.align	4


	//----- nvinfo : EIATTR_REGCOUNT
	.align		4
        /*0000*/ 	.byte	0x04, 0x2f
        /*0002*/ 	.short	(.L_2 - .L_1)
	.align		4
.L_1:
        /*0004*/ 	.word	index@(_Z2k3v)
        /*0008*/ 	.word	0x00000004


	//----- nvinfo : EIATTR_FRAME_SIZE
	.align		4
.L_2:
        /*000c*/ 	.byte	0x04, 0x11
        /*000e*/ 	.short	(.L_4 - .L_3)
	.align		4
.L_3:
        /*0010*/ 	.word	index@(_Z2k3v)
        /*0014*/ 	.word	0x00000000


	//----- nvinfo : EIATTR_MIN_STACK_SIZE
	.align		4
.L_4:
        /*0018*/ 	.byte	0x04, 0x12
        /*001a*/ 	.short	(.L_6 - .L_5)
	.align		4
.L_5:
        /*001c*/ 	.word	index@(_Z2k3v)
        /*0020*/ 	.word	0x00000000
.L_6:


//--------------------- .nv.compat                --------------------------
	.section	.nv.compat,"",@"SHT_CUDA_COMPAT_INFO"
	.align	4
        /*0000*/ 	.byte	0x02, 0x09, 0x00, 0x00, 0x02, 0x02, 0x01, 0x00, 0x02, 0x05, 0x05, 0x00, 0x03, 0x07, 0x01, 0x01
        /*0010*/ 	.byte	0x02, 0x03, 0x00, 0x00, 0x02, 0x06, 0x01, 0x00, 0x04, 0x0b, 0x08, 0x00, 0x09, 0x00, 0x00, 0x00
        /*0020*/ 	.byte	0x00, 0x00, 0x00, 0x00


//--------------------- .nv.info._Z2k3v           --------------------------
	.section	.nv.info._Z2k3v,"",@"SHT_CUDA_INFO"
	.sectionflags	@""
	.align	4


	//----- nvinfo : EIATTR_CUDA_API_VERSION
	.align		4
        /*0000*/ 	.byte	0x04, 0x37
        /*0002*/ 	.short	(.L_8 - .L_7)
.L_7:
        /*0004*/ 	.word	0x00000082


	//----- nvinfo : EIATTR_SPARSE_MMA_MASK
	.align		4
.L_8:
        /*0008*/ 	.byte	0x03, 0x50
        /*000a*/ 	.short	0x0000


	//----- nvinfo : EIATTR_MAXREG_COUNT
	.align		4
        /*000c*/ 	.byte	0x03, 0x1b
        /*000e*/ 	.short	0x00ff


	//----- nvinfo : EIATTR_MERCURY_ISA_VERSION
	.align		4
        /*0010*/ 	.byte	0x03, 0x5f
        /*0012*/ 	.short	0x0101


	//----- nvinfo : EIATTR_VRC_CTA_INIT_COUNT
	.align		4
        /*0014*/ 	.byte	0x02, 0x4a
	.zero		1
	.zero		1


	//----- nvinfo : EIATTR_EXIT_INSTR_OFFSETS
	.align		4
        /*0018*/ 	.byte	0x04, 0x1c
        /*001a*/ 	.short	(.L_10 - .L_9)


	//   ....[0]....
.L_9:
        /*001c*/ 	.word	0x00000010


	//----- nvinfo : EIATTR_SW_WAR
	.align		4
.L_10:
        /*0020*/ 	.byte	0x04, 0x36
        /*0022*/ 	.short	(.L_12 - .L_11)
.L_11:
        /*0024*/ 	.word	0x00000008
.L_12:


//--------------------- .nv.callgraph             --------------------------
	.section	.nv.callgraph,"",@"SHT_CUDA_CALLGRAPH"
	.align	4
	.sectionentsize	8
	.align		4
        /*0000*/ 	.word	0x00000000
	.align		4
        /*0004*/ 	.word	0xffffffff
	.align		4
        /*0008*/ 	.word	0x00000000
	.align		4
        /*000c*/ 	.word	0xfffffffe
	.align		4
        /*0010*/ 	.word	0x00000000
	.align		4
        /*0014*/ 	.word	0xfffffffd
	.align		4
        /*0018*/ 	.word	0x00000000
	.align		4
        /*001c*/ 	.word	0xfffffffc


//--------------------- .nv.constant3             --------------------------
	.section	.nv.constant3,"a",@progbits
	.align	4
.nv.constant3:
	.type		const_float,@object
	.size		const_float,(.L_0 - const_float)
const_float:
	.zero		400
.L_0:


//--------------------- .text._Z2k3v              --------------------------
	.section	.text._Z2k3v,"ax",@progbits
	.align	128
        .global         _Z2k3v
        .type           _Z2k3v,@function
        .size           _Z2k3v,(.L_x_1 - _Z2k3v)
        .other          _Z2k3v,@"STO_CUDA_ENTRY STV_DEFAULT"
_Z2k3v:
.text._Z2k3v:
[----:B------:R-:W-:Y:S01]  /*0000*/  LDC R1, c[0x0][0x37c] ;  /* 0x0000df00ff017b82 */ /* 0x000fe20000000800 */
[----:B------:R-:W-:Y:S05]  /*0010*/  EXIT ;  /* 0x000000000000794d */ /* 0x000fea0003800000 */
.L_x_0:
[----:B------:R-:W-:-:S00]  /*0020*/  BRA `(.L_x_0) ;  /* 0xfffffffc00fc7947 */ /* 0x000fc0000383ffff */
[----:B------:R-:W-:-:S00]  /*0030*/  NOP ;  /* 0x0000000000007918 */ /* 0x000fc00000000000 */
        /* <DEDUP_REMOVED lines=12> */
.L_x_1:


//--------------------- .nv.shared.reserved.0     --------------------------
	.section	.nv.shared.reserved.0,"aw",@nobits
	.weak		__nv_reservedSMEM_offset_0_alias
	.size		__nv_reservedSMEM_offset_0_alias, 0, 64
	.other		__nv_reservedSMEM_offset_0_alias,@"STO_CUDA_RESERVED_SHARED STV_DEFAULT"
__nv_reservedSMEM_offset_0_alias:
	.zero		0
	.zero		64


//--------------------- .nv.constant0._Z2k3v      --------------------------
	.section	.nv.constant0._Z2k3v,"a",@progbits
	.sectionflags	@""
	.align	4
.nv.constant0._Z2k3v:
	.zero		896


//--------------------- SYMBOLS --------------------------

	.type		.nv.reservedSmem.offset0,@object
	.size		.nv.reservedSmem.offset0,0x4
